	.headerflags	@"EF_CUDA_TEXMODE_UNIFIED EF_CUDA_64BIT_ADDRESS EF_CUDA_ACCELERATORS EF_CUDA_SM90 EF_CUDA_VIRTUAL_SM(EF_CUDA_SM90)"
	.elftype	@"ET_EXEC"


//--------------------- .nv.info                  --------------------------
	.section	.nv.info,"",@"SHT_CUDA_INFO"
	.align	4


	//----- nvinfo : EIATTR_REGCOUNT
	.align		4
        /*0000*/ 	.byte	0x04, 0x2f
        /*0002*/ 	.short	(.L_2 - .L_1)
	.align		4
.L_1:
        /*0004*/ 	.word	index@(triton_per_fused__native_batch_norm_legit_convolution_mean_31)
        /*0008*/ 	.word	0x00000015


	//----- nvinfo : EIATTR_MIN_STACK_SIZE
	.align		4
.L_2:
        /*000c*/ 	.byte	0x04, 0x12
        /*000e*/ 	.short	(.L_4 - .L_3)
	.align		4
.L_3:
        /*0010*/ 	.word	index@(triton_per_fused__native_batch_norm_legit_convolution_mean_31)
        /*0014*/ 	.word	0x00000000


	//----- nvinfo : EIATTR_FRAME_SIZE
	.align		4
.L_4:
        /*0018*/ 	.byte	0x04, 0x11
        /*001a*/ 	.short	(.L_6 - .L_5)
	.align		4
.L_5:
        /*001c*/ 	.word	index@(triton_per_fused__native_batch_norm_legit_convolution_mean_31)
        /*0020*/ 	.word	0x00000000


	//----- nvinfo : EIATTR_MIN_STACK_SIZE
	.align		4
.L_6:
        /*0024*/ 	.byte	0x04, 0x12
        /*0026*/ 	.short	(.L_8 - .L_7)
	.align		4
.L_7:
        /*0028*/ 	.word	index@(triton_per_fused__native_batch_norm_legit_convolution_mean_31)
        /*002c*/ 	.word	0x00000000
.L_8:


//--------------------- .nv.info.triton_per_fused__native_batch_norm_legit_convolution_mean_31 --------------------------
	.section	.nv.info.triton_per_fused__native_batch_norm_legit_convolution_mean_31,"",@"SHT_CUDA_INFO"
	.sectionflags	@""
	.align	4


	//----- nvinfo : EIATTR_CUDA_API_VERSION
	.align		4
        /*0000*/ 	.byte	0x04, 0x37
        /*0002*/ 	.short	(.L_10 - .L_9)
.L_9:
        /*0004*/ 	.word	0x0000007c


	//----- nvinfo : EIATTR_KPARAM_INFO
	.align		4
.L_10:
        /*0008*/ 	.byte	0x04, 0x17
        /*000a*/ 	.short	(.L_12 - .L_11)
.L_11:
        /*000c*/ 	.word	0x00000000
        /*0010*/ 	.short	0x0006
        /*0012*/ 	.short	0x002c
        /*0014*/ 	.byte	0x00, 0xf0, 0x11, 0x00


	//----- nvinfo : EIATTR_KPARAM_INFO
	.align		4
.L_12:
        /*0018*/ 	.byte	0x04, 0x17
        /*001a*/ 	.short	(.L_14 - .L_13)
.L_13:
        /*001c*/ 	.word	0x00000000
        /*0020*/ 	.short	0x0005
        /*0022*/ 	.short	0x0028
        /*0024*/ 	.byte	0x00, 0xf0, 0x11, 0x00


	//----- nvinfo : EIATTR_KPARAM_INFO
	.align		4
.L_14:
        /*0028*/ 	.byte	0x04, 0x17
        /*002a*/ 	.short	(.L_16 - .L_15)
.L_15:
        /*002c*/ 	.word	0x00000000
        /*0030*/ 	.short	0x0004
        /*0032*/ 	.short	0x0020
        /*0034*/ 	.byte	0x00, 0xf4, 0x21, 0x00


	//----- nvinfo : EIATTR_KPARAM_INFO
	.align		4
.L_16:
        /*0038*/ 	.byte	0x04, 0x17
        /*003a*/ 	.short	(.L_18 - .L_17)
.L_17:
        /*003c*/ 	.word	0x00000000
        /*0040*/ 	.short	0x0003
        /*0042*/ 	.short	0x0018
        /*0044*/ 	.byte	0x00, 0xf4, 0x21, 0x00


	//----- nvinfo : EIATTR_KPARAM_INFO
	.align		4
.L_18:
        /*0048*/ 	.byte	0x04, 0x17
        /*004a*/ 	.short	(.L_20 - .L_19)
.L_19:
        /*004c*/ 	.word	0x00000000
        /*0050*/ 	.short	0x0002
        /*0052*/ 	.short	0x0010
        /*0054*/ 	.byte	0x00, 0xf4, 0x21, 0x00


	//----- nvinfo : EIATTR_KPARAM_INFO
	.align		4
.L_20:
        /*0058*/ 	.byte	0x04, 0x17
        /*005a*/ 	.short	(.L_22 - .L_21)
.L_21:
        /*005c*/ 	.word	0x00000000
        /*0060*/ 	.short	0x0001
        /*0062*/ 	.short	0x0008
        /*0064*/ 	.byte	0x00, 0xf4, 0x21, 0x00


	//----- nvinfo : EIATTR_KPARAM_INFO
	.align		4
.L_22:
        /*0068*/ 	.byte	0x04, 0x17
        /*006a*/ 	.short	(.L_24 - .L_23)
.L_23:
        /*006c*/ 	.word	0x00000000
        /*0070*/ 	.short	0x0000
        /*0072*/ 	.short	0x0000
        /*0074*/ 	.byte	0x00, 0xf4, 0x21, 0x00


	//----- nvinfo : EIATTR_SPARSE_MMA_MASK
	.align		4
.L_24:
        /*0078*/ 	.byte	0x03, 0x50
        /*007a*/ 	.short	0x0000


	//----- nvinfo : EIATTR_MAXREG_COUNT
	.align		4
        /*007c*/ 	.byte	0x03, 0x1b
        /*007e*/ 	.short	0x00ff


	//----- nvinfo : EIATTR_COOP_GROUP_MASK_REGIDS
	.align		4
        /*0080*/ 	.byte	0x04, 0x29
        /*0082*/ 	.short	(.L_26 - .L_25)


	//   ....[0]....
.L_25:
        /*0084*/ 	.word	0xffffffff


	//   ....[1]....
        /*0088*/ 	.word	0xffffffff


	//   ....[2]....
        /*008c*/ 	.word	0xffffffff


	//   ....[3]....
        /*0090*/ 	.word	0xffffffff


	//   ....[4]....
        /*0094*/ 	.word	0xffffffff


	//   ....[5]....
        /*0098*/ 	.word	0xffffffff


	//   ....[6]....
        /*009c*/ 	.word	0xffffffff


	//   ....[7]....
        /*00a0*/ 	.word	0xffffffff


	//   ....[8]....
        /*00a4*/ 	.word	0xffffffff


	//   ....[9]....
        /*00a8*/ 	.word	0xffffffff


	//   ....[10]....
        /*00ac*/ 	.word	0xffffffff


	//   ....[11]....
        /*00b0*/ 	.word	0xffffffff


	//----- nvinfo : EIATTR_COOP_GROUP_INSTR_OFFSETS
	.align		4
.L_26:
        /*00b4*/ 	.byte	0x04, 0x28
        /*00b6*/ 	.short	(.L_28 - .L_27)


	//   ....[0]....
.L_27:
        /*00b8*/ 	.word	0x00000140


	//   ....[1]....
        /*00bc*/ 	.word	0x00000170


	//   ....[2]....
        /*00c0*/ 	.word	0x00000190


	//   ....[3]....
        /*00c4*/ 	.word	0x000001b0


	//   ....[4]....
        /*00c8*/ 	.word	0x00000200


	//   ....[5]....
        /*00cc*/ 	.word	0x00000220


	//   ....[6]....
        /*00d0*/ 	.word	0x00000240


	//   ....[7]....
        /*00d4*/ 	.word	0x00000260


	//   ....[8]....
        /*00d8*/ 	.word	0x000002f0


	//   ....[9]....
        /*00dc*/ 	.word	0x00000330


	//   ....[10]....
        /*00e0*/ 	.word	0x00000350


	//   ....[11]....
        /*00e4*/ 	.word	0x00000380


	//----- nvinfo : EIATTR_EXIT_INSTR_OFFSETS
	.align		4
.L_28:
        /*00e8*/ 	.byte	0x04, 0x1c
        /*00ea*/ 	.short	(.L_30 - .L_29)


	//   ....[0]....
.L_29:
        /*00ec*/ 	.word	0x000003e0


	//   ....[1]....
        /*00f0*/ 	.word	0x00000400


	//----- nvinfo : EIATTR_REQNTID
	.align		4
.L_30:
        /*00f4*/ 	.byte	0x04, 0x10
        /*00f6*/ 	.short	(.L_32 - .L_31)
.L_31:
        /*00f8*/ 	.word	0x00000040
        /*00fc*/ 	.word	0x00000001
        /*0100*/ 	.word	0x00000001


	//----- nvinfo : EIATTR_CBANK_PARAM_SIZE
	.align		4
.L_32:
        /*0104*/ 	.byte	0x03, 0x19
        /*0106*/ 	.short	0x0030


	//----- nvinfo : EIATTR_PARAM_CBANK
	.align		4
        /*0108*/ 	.byte	0x04, 0x0a
        /*010a*/ 	.short	(.L_34 - .L_33)
	.align		4
.L_33:
        /*010c*/ 	.word	index@(.nv.constant0.triton_per_fused__native_batch_norm_legit_convolution_mean_31)
        /*0110*/ 	.short	0x0210
        /*0112*/ 	.short	0x0030


	//----- nvinfo : EIATTR_SW_WAR
	.align		4
.L_34:
        /*0114*/ 	.byte	0x04, 0x36
        /*0116*/ 	.short	(.L_36 - .L_35)
.L_35:
        /*0118*/ 	.word	0x00000008
.L_36:


//--------------------- .nv.callgraph             --------------------------
	.section	.nv.callgraph,"",@"SHT_CUDA_CALLGRAPH"
	.align	4
	.sectionentsize	8
	.align		4
        /*0000*/ 	.word	0x00000000
	.align		4
        /*0004*/ 	.word	0xffffffff
	.align		4
        /*0008*/ 	.word	0x00000000
	.align		4
        /*000c*/ 	.word	0xfffffffe
	.align		4
        /*0010*/ 	.word	0x00000000
	.align		4
        /*0014*/ 	.word	0xfffffffd
	.align		4
        /*0018*/ 	.word	0x00000000
	.align		4
        /*001c*/ 	.word	0xfffffffc


//--------------------- .nv.constant4             --------------------------
	.section	.nv.constant4,"a",@progbits
	.align	8
	.align		8
.nv.constant4:
        /*0000*/ 	.dword	_$_str


//--------------------- .text.triton_per_fused__native_batch_norm_legit_convolution_mean_31 --------------------------
	.section	.text.triton_per_fused__native_batch_norm_legit_convolution_mean_31,"ax",@progbits
	.sectionflags	@"SHF_BARRIERS=1"
	.align	128
        .global         triton_per_fused__native_batch_norm_legit_convolution_mean_31
        .type           triton_per_fused__native_batch_norm_legit_convolution_mean_31,@function
        .size           triton_per_fused__native_batch_norm_legit_convolution_mean_31,(.L_x_1 - triton_per_fused__native_batch_norm_legit_convolution_mean_31)
        .other          triton_per_fused__native_batch_norm_legit_convolution_mean_31,@"STO_CUDA_ENTRY STV_DEFAULT"
triton_per_fused__native_batch_norm_legit_convolution_mean_31:
.text.triton_per_fused__native_batch_norm_legit_convolution_mean_31:
[----:B------:R-:W0:Y:S02]  /*0000*/  LDC R1, c[0x0][0x28] ;  /* 0x00000a00ff017b82 */ /* 0x000e240000000800 */
[----:B------:R-:W1:Y:S01]  /*0010*/  S2R R0, SR_CTAID.X ;  /* 0x0000000000007919 */ /* 0x000e620000002500 */
[----:B------:R-:W2:Y:S01]  /*0020*/  LDC.64 R6, c[0x0][0x228] ;  /* 0x00008a00ff067b82 */ /* 0x000ea20000000a00 */
[----:B------:R-:W-:Y:S01]  /*0030*/  ULDC.64 UR4, c[0x0][0x208] ;  /* 0x0000820000047ab9 */ /* 0x000fe20000000a00 */
[----:B------:R-:W3:Y:S06]  /*0040*/  S2R R12, SR_TID.X ;  /* 0x00000000000c7919 */ /* 0x000eec0000002100 */
[----:B------:R-:W4:Y:S01]  /*0050*/  LDC.64 R2, c[0x0][0x210] ;  /* 0x00008400ff027b82 */ /* 0x000f220000000a00 */
[----:B-1----:R-:W-:-:S04]  /*0060*/  SHF.R.S32.HI R5, RZ, 0x1f, R0 ;  /* 0x0000001fff057819 */ /* 0x002fc80000011400 */
[----:B------:R-:W-:Y:S02]  /*0070*/  LEA.HI R4, R5, R0, RZ, 0xa ;  /* 0x0000000005047211 */ /* 0x000fe400078f50ff */
[----:B---3--:R-:W-:Y:S02]  /*0080*/  LOP3.LUT R5, R12, 0xf, RZ, 0xc0, !PT ;  /* 0x0000000f0c057812 */ /* 0x008fe400078ec0ff */
[----:B------:R-:W-:Y:S02]  /*0090*/  LOP3.LUT R9, R4, 0xfffffc00, RZ, 0xc0, !PT ;  /* 0xfffffc0004097812 */ /* 0x000fe400078ec0ff */
[----:B------:R-:W-:Y:S02]  /*00a0*/  LEA R5, R0, R5, 0x4 ;  /* 0x0000000500057211 */ /* 0x000fe400078e20ff */
[----:B------:R-:W-:-:S03]  /*00b0*/  IADD3 R9, -R9, R0, RZ ;  /* 0x0000000009097210 */ /* 0x000fc60007ffe1ff */
[----:B----4-:R-:W-:-:S04]  /*00c0*/  IMAD.WIDE R2, R5, 0x4, R2 ;  /* 0x0000000405027825 */ /* 0x010fc800078e0202 */
[----:B--2---:R-:W-:Y:S01]  /*00d0*/  IMAD.WIDE R6, R9, 0x4, R6 ;  /* 0x0000000409067825 */ /* 0x004fe200078e0206 */
[----:B------:R-:W2:Y:S05]  /*00e0*/  LDG.E R5, desc[UR4][R2.64] ;  /* 0x0000000402057981 */ /* 0x000eaa000c1e1900 */
[----:B------:R-:W2:Y:S01]  /*00f0*/  LDG.E.EL R6, desc[UR4][R6.64] ;  /* 0x0000000406067981 */ /* 0x000ea2000c2e1900 */
[----:B------:R-:W-:Y:S01]  /*0100*/  HFMA2.MMA R13, -RZ, RZ, 1.375, 0 ;  /* 0x3d800000ff0d7435 */ /* 0x000fe200000001ff */
[C---:B------:R-:W-:Y:S02]  /*0110*/  LOP3.LUT P0, RZ, R12.reuse, 0x30, RZ, 0xc0, !PT ;  /* 0x000000300cff7812 */ /* 0x040fe4000780c0ff */
[----:B------:R-:W-:Y:S01]  /*0120*/  LOP3.LUT P1, RZ, R12, 0x3f, RZ, 0xc0, !PT ;  /* 0x0000003f0cff7812 */ /* 0x000fe2000782c0ff */
[----:B--2---:R-:W-:-:S05]  /*0130*/  FADD R5, R5, R6 ;  /* 0x0000000605057221 */ /* 0x004fca0000000000 */
[----:B------:R-:W1:Y:S05]  /*0140*/  SHFL.BFLY PT, R4, R5, 0x8, 0x1f ;  /* 0x0d001f0005047f89 */ /* 0x000e6a00000e0000 */
[----:B------:R-:W-:Y:S01]  /*0150*/  @!P0 STG.E desc[UR4][R2.64], R5 ;  /* 0x0000000502008986 */ /* 0x000fe2000c101904 */
[----:B-1----:R-:W-:-:S05]  /*0160*/  FADD R8, R5, R4 ;  /* 0x0000000405087221 */ /* 0x002fca0000000000 */
[----:B------:R-:W1:Y:S02]  /*0170*/  SHFL.BFLY PT, R9, R8, 0x4, 0x1f ;  /* 0x0c801f0008097f89 */ /* 0x000e6400000e0000 */
[----:B-1----:R-:W-:-:S05]  /*0180*/  FADD R9, R8, R9 ;  /* 0x0000000908097221 */ /* 0x002fca0000000000 */
[----:B------:R-:W1:Y:S02]  /*0190*/  SHFL.BFLY PT, R4, R9, 0x2, 0x1f ;  /* 0x0c401f0009047f89 */ /* 0x000e6400000e0000 */
[----:B-1----:R-:W-:-:S05]  /*01a0*/  FADD R10, R9, R4 ;  /* 0x00000004090a7221 */ /* 0x002fca0000000000 */
[----:B------:R-:W1:Y:S02]  /*01b0*/  SHFL.BFLY PT, R11, R10, 0x1, 0x1f ;  /* 0x0c201f000a0b7f89 */ /* 0x000e6400000e0000 */
[----:B-1----:R-:W-:-:S04]  /*01c0*/  FADD R4, R10, R11 ;  /* 0x0000000b0a047221 */ /* 0x002fc80000000000 */
[----:B------:R-:W-:-:S04]  /*01d0*/  FMUL R4, R4, 0.0625 ;  /* 0x3d80000004047820 */ /* 0x000fc80000400000 */
[----:B------:R-:W-:-:S04]  /*01e0*/  FADD R6, R5, -R4 ;  /* 0x8000000405067221 */ /* 0x000fc80000000000 */
[----:B------:R-:W-:-:S06]  /*01f0*/  FMUL R7, R6, R6 ;  /* 0x0000000606077220 */ /* 0x000fcc0000400000 */
[----:B------:R-:W1:Y:S02]  /*0200*/  SHFL.BFLY PT, R7, R7, 0x8, 0x1f ;  /* 0x0d001f0007077f89 */ /* 0x000e6400000e0000 */
[----:B-1----:R-:W-:-:S05]  /*0210*/  FFMA R11, R6, R6, R7 ;  /* 0x00000006060b7223 */ /* 0x002fca0000000007 */
[----:B------:R-:W1:Y:S02]  /*0220*/  SHFL.BFLY PT, R8, R11, 0x4, 0x1f ;  /* 0x0c801f000b087f89 */ /* 0x000e6400000e0000 */
[----:B-1----:R-:W-:-:S05]  /*0230*/  FADD R8, R11, R8 ;  /* 0x000000080b087221 */ /* 0x002fca0000000000 */
[----:B------:R-:W1:Y:S02]  /*0240*/  SHFL.BFLY PT, R9, R8, 0x2, 0x1f ;  /* 0x0c401f0008097f89 */ /* 0x000e6400000e0000 */
[----:B-1----:R-:W-:-:S05]  /*0250*/  FADD R9, R8, R9 ;  /* 0x0000000908097221 */ /* 0x002fca0000000000 */
[----:B------:R-:W1:Y:S02]  /*0260*/  SHFL.BFLY PT, R10, R9, 0x1, 0x1f ;  /* 0x0c201f00090a7f89 */ /* 0x000e6400000e0000 */
[----:B-1----:R-:W-:Y:S02]  /*0270*/  FADD R10, R9, R10 ;  /* 0x0000000a090a7221 */ /* 0x002fe40000000000 */
[----:B------:R-:W1:Y:S02]  /*0280*/  LDC.64 R8, c[0x0][0x218] ;  /* 0x00008600ff087b82 */ /* 0x000e640000000a00 */
[----:B------:R-:W-:-:S06]  /*0290*/  FFMA R13, R10, R13, 9.9999997473787516356e-06 ;  /* 0x3727c5ac0a0d7423 */ /* 0x000fcc000000000d */
[----:B------:R-:W2:Y:S01]  /*02a0*/  MUFU.RSQ R13, R13 ;  /* 0x0000000d000d7308 */ /* 0x000ea20000001400 */
[----:B------:R-:W3:Y:S01]  /*02b0*/  LDC.64 R10, c[0x0][0x220] ;  /* 0x00008800ff0a7b82 */ /* 0x000ee20000000a00 */
[----:B--2---:R-:W-:Y:S01]  /*02c0*/  FMUL R14, R6, R13 ;  /* 0x0000000d060e7220 */ /* 0x004fe20000400000 */
[----:B-1----:R-:W-:-:S06]  /*02d0*/  IMAD.WIDE R8, R0, 0x4, R8 ;  /* 0x0000000400087825 */ /* 0x002fcc00078e0208 */
[----:B------:R-:W-:Y:S06]  /*02e0*/  BAR.SYNC.DEFER_BLOCKING 0x0 ;  /* 0x0000000000007b1d */ /* 0x000fec0000010000 */
[----:B------:R-:W1:Y:S01]  /*02f0*/  SHFL.BFLY PT, R7, R14, 0x8, 0x1f ;  /* 0x0d001f000e077f89 */ /* 0x000e6200000e0000 */
[----:B---3--:R-:W-:-:S03]  /*0300*/  IMAD.WIDE R10, R0, 0x4, R10 ;  /* 0x00000004000a7825 */ /* 0x008fc600078e020a */
[----:B------:R-:W-:Y:S01]  /*0310*/  @!P1 STG.E desc[UR4][R8.64], R13 ;  /* 0x0000000d08009986 */ /* 0x000fe2000c101904 */
[----:B-1----:R-:W-:-:S05]  /*0320*/  FFMA R15, R6, R13, R7 ;  /* 0x0000000d060f7223 */ /* 0x002fca0000000007 */
[----:B------:R-:W1:Y:S02]  /*0330*/  SHFL.BFLY PT, R6, R15, 0x4, 0x1f ;  /* 0x0c801f000f067f89 */ /* 0x000e6400000e0000 */
[----:B-1----:R-:W-:-:S05]  /*0340*/  FADD R16, R15, R6 ;  /* 0x000000060f107221 */ /* 0x002fca0000000000 */
[----:B------:R-:W1:Y:S02]  /*0350*/  SHFL.BFLY PT, R7, R16, 0x2, 0x1f ;  /* 0x0c401f0010077f89 */ /* 0x000e6400000e0000 */
[----:B-1----:R-:W-:Y:S02]  /*0360*/  FADD R17, R16, R7 ;  /* 0x0000000710117221 */ /* 0x002fe40000000000 */
[----:B------:R-:W1:Y:S03]  /*0370*/  LDC.64 R6, c[0x0][0x230] ;  /* 0x00008c00ff067b82 */ /* 0x000e660000000a00 */
[----:B------:R-:W2:Y:S01]  /*0380*/  SHFL.BFLY PT, R18, R17, 0x1, 0x1f ;  /* 0x0c201f0011127f89 */ /* 0x000ea200000e0000 */
[----:B-1----:R-:W-:-:S04]  /*0390*/  IMAD.WIDE R6, R0, 0x4, R6 ;  /* 0x0000000400067825 */ /* 0x002fc800078e0206 */
[----:B--2---:R-:W-:-:S04]  /*03a0*/  FADD R18, R17, R18 ;  /* 0x0000001211127221 */ /* 0x004fc80000000000 */
[----:B------:R-:W-:Y:S01]  /*03b0*/  FMUL R15, R18, 0.0625 ;  /* 0x3d800000120f7820 */ /* 0x000fe20000400000 */
[----:B------:R-:W-:Y:S06]  /*03c0*/  BAR.SYNC.DEFER_BLOCKING 0x0 ;  /* 0x0000000000007b1d */ /* 0x000fec0000010000 */
[----:B------:R1:W-:Y:S01]  /*03d0*/  @!P1 STG.E desc[UR4][R10.64], R15 ;  /* 0x0000000f0a009986 */ /* 0x0003e2000c101904 */
[----:B------:R-:W-:Y:S05]  /*03e0*/  @P1 EXIT ;  /* 0x000000000000194d */ /* 0x000fea0003800000 */
[----:B------:R-:W-:Y:S01]  /*03f0*/  STG.E desc[UR4][R6.64], R4 ;  /* 0x0000000406007986 */ /* 0x000fe2000c101904 */
[----:B------:R-:W-:Y:S05]  /*0400*/  EXIT ;  /* 0x000000000000794d */ /* 0x000fea0003800000 */
.L_x_0:
[----:B------:R-:W-:-:S00]  /*0410*/  BRA `(.L_x_0) ;  /* 0xfffffffc00fc7947 */ /* 0x000fc0000383ffff */
[----:B------:R-:W-:-:S00]  /*0420*/  NOP ;  /* 0x0000000000007918 */ /* 0x000fc00000000000 */
        /* <DEDUP_REMOVED lines=13> */
.L_x_1:


//--------------------- .nv.global.init           --------------------------
	.section	.nv.global.init,"aw",@progbits
.nv.global.init:
	.type		_$_str,@object
	.size		_$_str,(.L_0 - _$_str)
_$_str:
        /*0000*/ 	.byte	0x5f, 0x5f, 0x43, 0x55, 0x44, 0x41, 0x5f, 0x46, 0x54, 0x5a, 0x00
.L_0:


//--------------------- .nv.constant0.triton_per_fused__native_batch_norm_legit_convolution_mean_31 --------------------------
	.section	.nv.constant0.triton_per_fused__native_batch_norm_legit_convolution_mean_31,"a",@progbits
	.sectionflags	@""
	.align	4
.nv.constant0.triton_per_fused__native_batch_norm_legit_convolution_mean_31:
	.zero		576
